//
// Generated by NVIDIA NVVM Compiler
//
// Compiler Build ID: CL-36424714
// Cuda compilation tools, release 13.0, V13.0.88
// Based on NVVM 20.0.0
//

.version 9.0
.target sm_100
.address_size 64

	// .globl	_Z12hello_kernelv
.extern .func  (.param .b32 func_retval0) vprintf
(
	.param .b64 vprintf_param_0,
	.param .b64 vprintf_param_1
)
;
.global .align 1 .b8 $str[17] = {72, 101, 108, 108, 111, 32, 102, 114, 111, 109, 32, 71, 80, 85, 33, 10};

.visible .entry _Z12hello_kernelv()
{
	.reg .b32 	%r<3>;
	.reg .b64 	%rd<3>;

	mov.u64 	%rd1, $str;
	cvta.global.u64 	%rd2, %rd1;
	{ // callseq 0, 0
	.param .b64 param0;
	st.param.b64 	[param0], %rd2;
	.param .b64 param1;
	st.param.b64 	[param1], 0;
	.param .b32 retval0;
	call.uni (retval0), 
	vprintf, 
	(
	param0, 
	param1
	);
	ld.param.b32 	%r1, [retval0];
	} // callseq 0
	ret;

}


// ===== COMPILED SASS (sm_100) =====

	.target	sm_100

	.elftype	@"ET_EXEC"


//--------------------- .note.nv.tkinfo           --------------------------
	.section	.note.nv.tkinfo,"",@"SHT_NOTE"
	.sectionflags	@"SHF_NOTE_NV_TKINFO"
	.tkinfo
        /*0018*/ 	.word	0x00000002
        /*0030*/ 	.string	""
        /*0030*/ 	.string	"ptxas"
        /*0030*/ 	.string	"Cuda compilation tools, release 13.0, V13.0.88"
        /*0030*/ 	.string	"Build cuda_13.0.r13.0/compiler.36424714_0"
        /*0030*/ 	.string	"-arch sm_100 -m 64 "



//--------------------- .note.nv.cuinfo           --------------------------
	.section	.note.nv.cuinfo,"",@"SHT_NOTE"
	.sectionflags	@"SHF_NOTE_NV_CUINFO"
        /*0018*/ 	.short	0x0002
        /*001a*/ 	.short	0x0064
        /*001c*/ 	.short	0x0082
	.zero		2


//--------------------- .nv.info                  --------------------------
	.section	.nv.info,"",@"SHT_CUDA_INFO"
	.align	4


	//----- nvinfo : EIATTR_REGCOUNT
	.align		4
        /*0000*/ 	.byte	0x04, 0x2f
        /*0002*/ 	.short	(.L_2 - .L_1)
	.align		4
.L_1:
        /*0004*/ 	.word	index@(_Z12hello_kernelv)
        /*0008*/ 	.word	0x00000018


	//----- nvinfo : EIATTR_FRAME_SIZE
	.align		4
.L_2:
        /*000c*/ 	.byte	0x04, 0x11
        /*000e*/ 	.short	(.L_4 - .L_3)
	.align		4
.L_3:
        /*0010*/ 	.word	index@(_Z12hello_kernelv)
        /*0014*/ 	.word	0x00000000


	//----- nvinfo : EIATTR_MIN_STACK_SIZE
	.align		4
.L_4:
        /*0018*/ 	.byte	0x04, 0x12
        /*001a*/ 	.short	(.L_6 - .L_5)
	.align		4
.L_5:
        /*001c*/ 	.word	index@(_Z12hello_kernelv)
        /*0020*/ 	.word	0x00000000
.L_6:


//--------------------- .nv.compat                --------------------------
	.section	.nv.compat,"",@"SHT_CUDA_COMPAT_INFO"
	.align	4
        /*0000*/ 	.byte	0x02, 0x09, 0x00, 0x00, 0x02, 0x02, 0x01, 0x00, 0x02, 0x05, 0x05, 0x00, 0x03, 0x07, 0x01, 0x01
        /*0010*/ 	.byte	0x02, 0x03, 0x00, 0x00, 0x02, 0x06, 0x01, 0x00, 0x04, 0x0b, 0x08, 0x00, 0x09, 0x00, 0x00, 0x00
        /*0020*/ 	.byte	0x00, 0x00, 0x00, 0x00


//--------------------- .nv.info._Z12hello_kernelv --------------------------
	.section	.nv.info._Z12hello_kernelv,"",@"SHT_CUDA_INFO"
	.sectionflags	@""
	.align	4


	//----- nvinfo : EIATTR_CUDA_API_VERSION
	.align		4
        /*0000*/ 	.byte	0x04, 0x37
        /*0002*/ 	.short	(.L_8 - .L_7)
.L_7:
        /*0004*/ 	.word	0x00000082


	//----- nvinfo : EIATTR_SPARSE_MMA_MASK
	.align		4
.L_8:
        /*0008*/ 	.byte	0x03, 0x50
        /*000a*/ 	.short	0x0000


	//----- nvinfo : EIATTR_MAXREG_COUNT
	.align		4
        /*000c*/ 	.byte	0x03, 0x1b
        /*000e*/ 	.short	0x00ff


	//----- nvinfo : EIATTR_EXTERNS
	.align		4
        /*0010*/ 	.byte	0x04, 0x0f
        /*0012*/ 	.short	(.L_10 - .L_9)


	//   ....[0]....
	.align		4
.L_9:
        /*0014*/ 	.word	index@(vprintf)


	//----- nvinfo : EIATTR_MERCURY_ISA_VERSION
	.align		4
.L_10:
        /*0018*/ 	.byte	0x03, 0x5f
        /*001a*/ 	.short	0x0101


	//----- nvinfo : EIATTR_VRC_CTA_INIT_COUNT
	.align		4
        /*001c*/ 	.byte	0x02, 0x4a
	.zero		1
	.zero		1


	//----- nvinfo : EIATTR_SYSCALL_OFFSETS
	.align		4
        /*0020*/ 	.byte	0x04, 0x46
        /*0022*/ 	.short	(.L_12 - .L_11)


	//   ....[0]....
.L_11:
        /*0024*/ 	.word	0x00000080


	//----- nvinfo : EIATTR_EXIT_INSTR_OFFSETS
	.align		4
.L_12:
        /*0028*/ 	.byte	0x04, 0x1c
        /*002a*/ 	.short	(.L_14 - .L_13)


	//   ....[0]....
.L_13:
        /*002c*/ 	.word	0x00000090


	//----- nvinfo : EIATTR_SW_WAR
	.align		4
.L_14:
        /*0030*/ 	.byte	0x04, 0x36
        /*0032*/ 	.short	(.L_16 - .L_15)
.L_15:
        /*0034*/ 	.word	0x00000008
.L_16:


//--------------------- .nv.callgraph             --------------------------
	.section	.nv.callgraph,"",@"SHT_CUDA_CALLGRAPH"
	.align	4
	.sectionentsize	8
	.align		4
        /*0000*/ 	.word	0x00000000
	.align		4
        /*0004*/ 	.word	0xffffffff
	.align		4
        /*0008*/ 	.word	index@(_Z12hello_kernelv)
	.align		4
        /*000c*/ 	.word	index@(vprintf)
	.align		4
        /*0010*/ 	.word	0x00000000
	.align		4
        /*0014*/ 	.word	0xfffffffe
	.align		4
        /*0018*/ 	.word	0x00000000
	.align		4
        /*001c*/ 	.word	0xfffffffd
	.align		4
        /*0020*/ 	.word	0x00000000
	.align		4
        /*0024*/ 	.word	0xfffffffc


//--------------------- .nv.constant4             --------------------------
	.section	.nv.constant4,"a",@progbits
	.align	8
	.align		8
.nv.constant4:
        /*0000*/ 	.dword	vprintf
	.align		8
        /*0008*/ 	.dword	$str


//--------------------- .text._Z12hello_kernelv   --------------------------
	.section	.text._Z12hello_kernelv,"ax",@progbits
	.align	128
        .global         _Z12hello_kernelv
        .type           _Z12hello_kernelv,@function
        .size           _Z12hello_kernelv,(.L_x_2 - _Z12hello_kernelv)
        .other          _Z12hello_kernelv,@"STO_CUDA_ENTRY STV_DEFAULT"
_Z12hello_kernelv:
.text._Z12hello_kernelv:
[----:B------:R-:W0:Y:S01]  /*0000*/  LDC R1, c[0x0][0x37c] ;  /* 0x0000df00ff017b82 */ /* 0x000e220000000800 */
[----:B------:R-:W-:Y:S01]  /*0010*/  MOV R0, 0x0 ;  /* 0x0000000000007802 */ /* 0x000fe20000000f00 */
[----:B------:R-:W1:Y:S01]  /*0020*/  LDCU.64 UR4, c[0x4][0x8] ;  /* 0x01000100ff0477ac */ /* 0x000e620008000a00 */
[----:B------:R-:W-:-:S05]  /*0030*/  CS2R R6, SRZ ;  /* 0x0000000000067805 */ /* 0x000fca000001ff00 */
[----:B------:R2:W3:Y:S01]  /*0040*/  LDC.64 R2, c[0x4][R0] ;  /* 0x0100000000027b82 */ /* 0x0004e20000000a00 */
[----:B-1----:R-:W-:Y:S02]  /*0050*/  IMAD.U32 R4, RZ, RZ, UR4 ;  /* 0x00000004ff047e24 */ /* 0x002fe4000f8e00ff */
[----:B--2---:R-:W-:-:S07]  /*0060*/  IMAD.U32 R5, RZ, RZ, UR5 ;  /* 0x00000005ff057e24 */ /* 0x004fce000f8e00ff */
[----:B------:R-:W-:-:S07]  /*0070*/  LEPC R20, `(.L_x_0) ;  /* 0x000000001014794e */ /* 0x000fce0000000000 */
[----:B0--3--:R-:W-:Y:S05]  /*0080*/  CALL.ABS.NOINC R2 ;  /* 0x0000000002007343 */ /* 0x009fea0003c00000 */
.L_x_0:
[----:B------:R-:W-:Y:S05]  /*0090*/  EXIT ;  /* 0x000000000000794d */ /* 0x000fea0003800000 */
.L_x_1:
[----:B------:R-:W-:-:S00]  /*00a0*/  BRA `(.L_x_1) ;  /* 0xfffffffc00fc7947 */ /* 0x000fc0000383ffff */
[----:B------:R-:W-:-:S00]  /*00b0*/  NOP ;  /* 0x0000000000007918 */ /* 0x000fc00000000000 */
        /* <DEDUP_REMOVED lines=12> */
.L_x_2:


//--------------------- .nv.global.init           --------------------------
	.section	.nv.global.init,"aw",@progbits
.nv.global.init:
	.type		$str,@object
	.size		$str,(.L_0 - $str)
$str:
        /*0000*/ 	.byte	0x48, 0x65, 0x6c, 0x6c, 0x6f, 0x20, 0x66, 0x72, 0x6f, 0x6d, 0x20, 0x47, 0x50, 0x55, 0x21, 0x0a
        /*0010*/ 	.byte	0x00
.L_0:


//--------------------- .nv.shared.reserved.0     --------------------------
	.section	.nv.shared.reserved.0,"aw",@nobits
	.weak		__nv_reservedSMEM_offset_0_alias
	.size		__nv_reservedSMEM_offset_0_alias, 0, 64
	.other		__nv_reservedSMEM_offset_0_alias,@"STO_CUDA_RESERVED_SHARED STV_DEFAULT"
__nv_reservedSMEM_offset_0_alias:
	.zero		0
	.zero		64


//--------------------- .nv.constant0._Z12hello_kernelv --------------------------
	.section	.nv.constant0._Z12hello_kernelv,"a",@progbits
	.sectionflags	@""
	.align	4
.nv.constant0._Z12hello_kernelv:
	.zero		896


//--------------------- SYMBOLS --------------------------

	.type		.nv.reservedSmem.offset0,@object
	.size		.nv.reservedSmem.offset0,0x4
	.type		vprintf,@function
